//
// Generated by NVIDIA NVVM Compiler
//
// Compiler Build ID: CL-36424714
// Cuda compilation tools, release 13.0, V13.0.88
// Based on NVVM 20.0.0
//

.version 9.0
.target sm_100
.address_size 64

	// .globl	_Z6MatAddPfS_S_ii

.visible .entry _Z6MatAddPfS_S_ii(
	.param .u64 .ptr .align 1 _Z6MatAddPfS_S_ii_param_0,
	.param .u64 .ptr .align 1 _Z6MatAddPfS_S_ii_param_1,
	.param .u64 .ptr .align 1 _Z6MatAddPfS_S_ii_param_2,
	.param .u32 _Z6MatAddPfS_S_ii_param_3,
	.param .u32 _Z6MatAddPfS_S_ii_param_4
)
{
	.reg .pred 	%p<12>;
	.reg .b32 	%r<38>;
	.reg .b32 	%f<88>;
	.reg .b64 	%rd<101>;

	ld.param.u64 	%rd4, [_Z6MatAddPfS_S_ii_param_0];
	ld.param.u64 	%rd5, [_Z6MatAddPfS_S_ii_param_1];
	ld.param.u64 	%rd6, [_Z6MatAddPfS_S_ii_param_2];
	ld.param.u32 	%r23, [_Z6MatAddPfS_S_ii_param_3];
	ld.param.u32 	%r24, [_Z6MatAddPfS_S_ii_param_4];
	cvta.to.global.u64 	%rd1, %rd6;
	cvta.to.global.u64 	%rd2, %rd5;
	cvta.to.global.u64 	%rd3, %rd4;
	mov.u32 	%r25, %ctaid.x;
	mov.u32 	%r26, %ntid.x;
	mov.u32 	%r27, %tid.x;
	mad.lo.s32 	%r1, %r25, %r26, %r27;
	setp.ge.s32 	%p1, %r1, %r24;
	setp.lt.s32 	%p2, %r23, 1;
	or.pred  	%p3, %p1, %p2;
	@%p3 bra 	$L__BB0_13;
	and.b32  	%r2, %r23, 15;
	setp.lt.u32 	%p4, %r23, 16;
	mov.b32 	%r34, 0;
	@%p4 bra 	$L__BB0_4;
	and.b32  	%r34, %r23, 2147483632;
	neg.s32 	%r32, %r34;
	shl.b32 	%r5, %r24, 4;
	mul.wide.s32 	%rd11, %r24, 4;
	mov.u32 	%r31, %r1;
$L__BB0_3:
	.pragma "nounroll";
	mul.wide.s32 	%rd7, %r31, 4;
	add.s64 	%rd8, %rd3, %rd7;
	ld.global.f32 	%f1, [%rd8];
	add.s64 	%rd9, %rd2, %rd7;
	ld.global.f32 	%f2, [%rd9];
	add.f32 	%f3, %f1, %f2;
	add.s64 	%rd10, %rd1, %rd7;
	st.global.f32 	[%rd10], %f3;
	add.s64 	%rd12, %rd8, %rd11;
	ld.global.f32 	%f4, [%rd12];
	add.s64 	%rd13, %rd9, %rd11;
	ld.global.f32 	%f5, [%rd13];
	add.f32 	%f6, %f4, %f5;
	add.s64 	%rd14, %rd10, %rd11;
	st.global.f32 	[%rd14], %f6;
	add.s64 	%rd15, %rd12, %rd11;
	ld.global.f32 	%f7, [%rd15];
	add.s64 	%rd16, %rd13, %rd11;
	ld.global.f32 	%f8, [%rd16];
	add.f32 	%f9, %f7, %f8;
	add.s64 	%rd17, %rd14, %rd11;
	st.global.f32 	[%rd17], %f9;
	add.s64 	%rd18, %rd15, %rd11;
	ld.global.f32 	%f10, [%rd18];
	add.s64 	%rd19, %rd16, %rd11;
	ld.global.f32 	%f11, [%rd19];
	add.f32 	%f12, %f10, %f11;
	add.s64 	%rd20, %rd17, %rd11;
	st.global.f32 	[%rd20], %f12;
	add.s64 	%rd21, %rd18, %rd11;
	ld.global.f32 	%f13, [%rd21];
	add.s64 	%rd22, %rd19, %rd11;
	ld.global.f32 	%f14, [%rd22];
	add.f32 	%f15, %f13, %f14;
	add.s64 	%rd23, %rd20, %rd11;
	st.global.f32 	[%rd23], %f15;
	add.s64 	%rd24, %rd21, %rd11;
	ld.global.f32 	%f16, [%rd24];
	add.s64 	%rd25, %rd22, %rd11;
	ld.global.f32 	%f17, [%rd25];
	add.f32 	%f18, %f16, %f17;
	add.s64 	%rd26, %rd23, %rd11;
	st.global.f32 	[%rd26], %f18;
	add.s64 	%rd27, %rd24, %rd11;
	ld.global.f32 	%f19, [%rd27];
	add.s64 	%rd28, %rd25, %rd11;
	ld.global.f32 	%f20, [%rd28];
	add.f32 	%f21, %f19, %f20;
	add.s64 	%rd29, %rd26, %rd11;
	st.global.f32 	[%rd29], %f21;
	add.s64 	%rd30, %rd27, %rd11;
	ld.global.f32 	%f22, [%rd30];
	add.s64 	%rd31, %rd28, %rd11;
	ld.global.f32 	%f23, [%rd31];
	add.f32 	%f24, %f22, %f23;
	add.s64 	%rd32, %rd29, %rd11;
	st.global.f32 	[%rd32], %f24;
	add.s64 	%rd33, %rd30, %rd11;
	ld.global.f32 	%f25, [%rd33];
	add.s64 	%rd34, %rd31, %rd11;
	ld.global.f32 	%f26, [%rd34];
	add.f32 	%f27, %f25, %f26;
	add.s64 	%rd35, %rd32, %rd11;
	st.global.f32 	[%rd35], %f27;
	add.s64 	%rd36, %rd33, %rd11;
	ld.global.f32 	%f28, [%rd36];
	add.s64 	%rd37, %rd34, %rd11;
	ld.global.f32 	%f29, [%rd37];
	add.f32 	%f30, %f28, %f29;
	add.s64 	%rd38, %rd35, %rd11;
	st.global.f32 	[%rd38], %f30;
	add.s64 	%rd39, %rd36, %rd11;
	ld.global.f32 	%f31, [%rd39];
	add.s64 	%rd40, %rd37, %rd11;
	ld.global.f32 	%f32, [%rd40];
	add.f32 	%f33, %f31, %f32;
	add.s64 	%rd41, %rd38, %rd11;
	st.global.f32 	[%rd41], %f33;
	add.s64 	%rd42, %rd39, %rd11;
	ld.global.f32 	%f34, [%rd42];
	add.s64 	%rd43, %rd40, %rd11;
	ld.global.f32 	%f35, [%rd43];
	add.f32 	%f36, %f34, %f35;
	add.s64 	%rd44, %rd41, %rd11;
	st.global.f32 	[%rd44], %f36;
	add.s64 	%rd45, %rd42, %rd11;
	ld.global.f32 	%f37, [%rd45];
	add.s64 	%rd46, %rd43, %rd11;
	ld.global.f32 	%f38, [%rd46];
	add.f32 	%f39, %f37, %f38;
	add.s64 	%rd47, %rd44, %rd11;
	st.global.f32 	[%rd47], %f39;
	add.s64 	%rd48, %rd45, %rd11;
	ld.global.f32 	%f40, [%rd48];
	add.s64 	%rd49, %rd46, %rd11;
	ld.global.f32 	%f41, [%rd49];
	add.f32 	%f42, %f40, %f41;
	add.s64 	%rd50, %rd47, %rd11;
	st.global.f32 	[%rd50], %f42;
	add.s64 	%rd51, %rd48, %rd11;
	ld.global.f32 	%f43, [%rd51];
	add.s64 	%rd52, %rd49, %rd11;
	ld.global.f32 	%f44, [%rd52];
	add.f32 	%f45, %f43, %f44;
	add.s64 	%rd53, %rd50, %rd11;
	st.global.f32 	[%rd53], %f45;
	add.s64 	%rd54, %rd51, %rd11;
	ld.global.f32 	%f46, [%rd54];
	add.s64 	%rd55, %rd52, %rd11;
	ld.global.f32 	%f47, [%rd55];
	add.f32 	%f48, %f46, %f47;
	add.s64 	%rd56, %rd53, %rd11;
	st.global.f32 	[%rd56], %f48;
	add.s32 	%r32, %r32, 16;
	add.s32 	%r31, %r31, %r5;
	setp.ne.s32 	%p5, %r32, 0;
	@%p5 bra 	$L__BB0_3;
$L__BB0_4:
	setp.eq.s32 	%p6, %r2, 0;
	@%p6 bra 	$L__BB0_13;
	and.b32  	%r11, %r23, 7;
	setp.lt.u32 	%p7, %r2, 8;
	@%p7 bra 	$L__BB0_7;
	mad.lo.s32 	%r29, %r34, %r24, %r1;
	mul.wide.s32 	%rd57, %r29, 4;
	add.s64 	%rd58, %rd3, %rd57;
	ld.global.f32 	%f49, [%rd58];
	add.s64 	%rd59, %rd2, %rd57;
	ld.global.f32 	%f50, [%rd59];
	add.f32 	%f51, %f49, %f50;
	add.s64 	%rd60, %rd1, %rd57;
	st.global.f32 	[%rd60], %f51;
	mul.wide.s32 	%rd61, %r24, 4;
	add.s64 	%rd62, %rd58, %rd61;
	ld.global.f32 	%f52, [%rd62];
	add.s64 	%rd63, %rd59, %rd61;
	ld.global.f32 	%f53, [%rd63];
	add.f32 	%f54, %f52, %f53;
	add.s64 	%rd64, %rd60, %rd61;
	st.global.f32 	[%rd64], %f54;
	add.s64 	%rd65, %rd62, %rd61;
	ld.global.f32 	%f55, [%rd65];
	add.s64 	%rd66, %rd63, %rd61;
	ld.global.f32 	%f56, [%rd66];
	add.f32 	%f57, %f55, %f56;
	add.s64 	%rd67, %rd64, %rd61;
	st.global.f32 	[%rd67], %f57;
	add.s64 	%rd68, %rd65, %rd61;
	ld.global.f32 	%f58, [%rd68];
	add.s64 	%rd69, %rd66, %rd61;
	ld.global.f32 	%f59, [%rd69];
	add.f32 	%f60, %f58, %f59;
	add.s64 	%rd70, %rd67, %rd61;
	st.global.f32 	[%rd70], %f60;
	add.s64 	%rd71, %rd68, %rd61;
	ld.global.f32 	%f61, [%rd71];
	add.s64 	%rd72, %rd69, %rd61;
	ld.global.f32 	%f62, [%rd72];
	add.f32 	%f63, %f61, %f62;
	add.s64 	%rd73, %rd70, %rd61;
	st.global.f32 	[%rd73], %f63;
	add.s64 	%rd74, %rd71, %rd61;
	ld.global.f32 	%f64, [%rd74];
	add.s64 	%rd75, %rd72, %rd61;
	ld.global.f32 	%f65, [%rd75];
	add.f32 	%f66, %f64, %f65;
	add.s64 	%rd76, %rd73, %rd61;
	st.global.f32 	[%rd76], %f66;
	add.s64 	%rd77, %rd74, %rd61;
	ld.global.f32 	%f67, [%rd77];
	add.s64 	%rd78, %rd75, %rd61;
	ld.global.f32 	%f68, [%rd78];
	add.f32 	%f69, %f67, %f68;
	add.s64 	%rd79, %rd76, %rd61;
	st.global.f32 	[%rd79], %f69;
	add.s64 	%rd80, %rd77, %rd61;
	ld.global.f32 	%f70, [%rd80];
	add.s64 	%rd81, %rd78, %rd61;
	ld.global.f32 	%f71, [%rd81];
	add.f32 	%f72, %f70, %f71;
	add.s64 	%rd82, %rd79, %rd61;
	st.global.f32 	[%rd82], %f72;
	add.s32 	%r34, %r34, 8;
$L__BB0_7:
	setp.eq.s32 	%p8, %r11, 0;
	@%p8 bra 	$L__BB0_13;
	and.b32  	%r14, %r23, 3;
	setp.lt.u32 	%p9, %r11, 4;
	@%p9 bra 	$L__BB0_10;
	mad.lo.s32 	%r30, %r34, %r24, %r1;
	mul.wide.s32 	%rd83, %r30, 4;
	add.s64 	%rd84, %rd3, %rd83;
	ld.global.f32 	%f73, [%rd84];
	add.s64 	%rd85, %rd2, %rd83;
	ld.global.f32 	%f74, [%rd85];
	add.f32 	%f75, %f73, %f74;
	add.s64 	%rd86, %rd1, %rd83;
	st.global.f32 	[%rd86], %f75;
	mul.wide.s32 	%rd87, %r24, 4;
	add.s64 	%rd88, %rd84, %rd87;
	ld.global.f32 	%f76, [%rd88];
	add.s64 	%rd89, %rd85, %rd87;
	ld.global.f32 	%f77, [%rd89];
	add.f32 	%f78, %f76, %f77;
	add.s64 	%rd90, %rd86, %rd87;
	st.global.f32 	[%rd90], %f78;
	add.s64 	%rd91, %rd88, %rd87;
	ld.global.f32 	%f79, [%rd91];
	add.s64 	%rd92, %rd89, %rd87;
	ld.global.f32 	%f80, [%rd92];
	add.f32 	%f81, %f79, %f80;
	add.s64 	%rd93, %rd90, %rd87;
	st.global.f32 	[%rd93], %f81;
	add.s64 	%rd94, %rd91, %rd87;
	ld.global.f32 	%f82, [%rd94];
	add.s64 	%rd95, %rd92, %rd87;
	ld.global.f32 	%f83, [%rd95];
	add.f32 	%f84, %f82, %f83;
	add.s64 	%rd96, %rd93, %rd87;
	st.global.f32 	[%rd96], %f84;
	add.s32 	%r34, %r34, 4;
$L__BB0_10:
	setp.eq.s32 	%p10, %r14, 0;
	@%p10 bra 	$L__BB0_13;
	mad.lo.s32 	%r37, %r34, %r24, %r1;
	neg.s32 	%r36, %r14;
$L__BB0_12:
	.pragma "nounroll";
	mul.wide.s32 	%rd97, %r37, 4;
	add.s64 	%rd98, %rd3, %rd97;
	ld.global.f32 	%f85, [%rd98];
	add.s64 	%rd99, %rd2, %rd97;
	ld.global.f32 	%f86, [%rd99];
	add.f32 	%f87, %f85, %f86;
	add.s64 	%rd100, %rd1, %rd97;
	st.global.f32 	[%rd100], %f87;
	add.s32 	%r37, %r37, %r24;
	add.s32 	%r36, %r36, 1;
	setp.ne.s32 	%p11, %r36, 0;
	@%p11 bra 	$L__BB0_12;
$L__BB0_13:
	ret;

}


// ===== COMPILED SASS (sm_100) =====

	.target	sm_100

	.elftype	@"ET_EXEC"


//--------------------- .note.nv.tkinfo           --------------------------
	.section	.note.nv.tkinfo,"",@"SHT_NOTE"
	.sectionflags	@"SHF_NOTE_NV_TKINFO"
	.tkinfo
        /*0018*/ 	.word	0x00000002
        /*0030*/ 	.string	""
        /*0030*/ 	.string	"ptxas"
        /*0030*/ 	.string	"Cuda compilation tools, release 13.0, V13.0.88"
        /*0030*/ 	.string	"Build cuda_13.0.r13.0/compiler.36424714_0"
        /*0030*/ 	.string	"-arch sm_100 -m 64 "



//--------------------- .note.nv.cuinfo           --------------------------
	.section	.note.nv.cuinfo,"",@"SHT_NOTE"
	.sectionflags	@"SHF_NOTE_NV_CUINFO"
        /*0018*/ 	.short	0x0002
        /*001a*/ 	.short	0x0064
        /*001c*/ 	.short	0x0082
	.zero		2


//--------------------- .nv.info                  --------------------------
	.section	.nv.info,"",@"SHT_CUDA_INFO"
	.align	4


	//----- nvinfo : EIATTR_REGCOUNT
	.align		4
        /*0000*/ 	.byte	0x04, 0x2f
        /*0002*/ 	.short	(.L_1 - .L_0)
	.align		4
.L_0:
        /*0004*/ 	.word	index@(_Z6MatAddPfS_S_ii)
        /*0008*/ 	.word	0x0000001e


	//----- nvinfo : EIATTR_FRAME_SIZE
	.align		4
.L_1:
        /*000c*/ 	.byte	0x04, 0x11
        /*000e*/ 	.short	(.L_3 - .L_2)
	.align		4
.L_2:
        /*0010*/ 	.word	index@(_Z6MatAddPfS_S_ii)
        /*0014*/ 	.word	0x00000000


	//----- nvinfo : EIATTR_MIN_STACK_SIZE
	.align		4
.L_3:
        /*0018*/ 	.byte	0x04, 0x12
        /*001a*/ 	.short	(.L_5 - .L_4)
	.align		4
.L_4:
        /*001c*/ 	.word	index@(_Z6MatAddPfS_S_ii)
        /*0020*/ 	.word	0x00000000
.L_5:


//--------------------- .nv.compat                --------------------------
	.section	.nv.compat,"",@"SHT_CUDA_COMPAT_INFO"
	.align	4
        /*0000*/ 	.byte	0x02, 0x09, 0x00, 0x00, 0x02, 0x02, 0x01, 0x00, 0x02, 0x05, 0x05, 0x00, 0x03, 0x07, 0x01, 0x01
        /*0010*/ 	.byte	0x02, 0x03, 0x00, 0x00, 0x02, 0x06, 0x01, 0x00, 0x04, 0x0b, 0x08, 0x00, 0x09, 0x00, 0x00, 0x00
        /*0020*/ 	.byte	0x00, 0x00, 0x00, 0x00


//--------------------- .nv.info._Z6MatAddPfS_S_ii --------------------------
	.section	.nv.info._Z6MatAddPfS_S_ii,"",@"SHT_CUDA_INFO"
	.sectionflags	@""
	.align	4


	//----- nvinfo : EIATTR_CUDA_API_VERSION
	.align		4
        /*0000*/ 	.byte	0x04, 0x37
        /*0002*/ 	.short	(.L_7 - .L_6)
.L_6:
        /*0004*/ 	.word	0x00000082


	//----- nvinfo : EIATTR_KPARAM_INFO
	.align		4
.L_7:
        /*0008*/ 	.byte	0x04, 0x17
        /*000a*/ 	.short	(.L_9 - .L_8)
.L_8:
        /*000c*/ 	.word	0x00000000
        /*0010*/ 	.short	0x0004
        /*0012*/ 	.short	0x001c
        /*0014*/ 	.byte	0x00, 0xf0, 0x11, 0x00


	//----- nvinfo : EIATTR_KPARAM_INFO
	.align		4
.L_9:
        /*0018*/ 	.byte	0x04, 0x17
        /*001a*/ 	.short	(.L_11 - .L_10)
.L_10:
        /*001c*/ 	.word	0x00000000
        /*0020*/ 	.short	0x0003
        /*0022*/ 	.short	0x0018
        /*0024*/ 	.byte	0x00, 0xf0, 0x11, 0x00


	//----- nvinfo : EIATTR_KPARAM_INFO
	.align		4
.L_11:
        /*0028*/ 	.byte	0x04, 0x17
        /*002a*/ 	.short	(.L_13 - .L_12)
.L_12:
        /*002c*/ 	.word	0x00000000
        /*0030*/ 	.short	0x0002
        /*0032*/ 	.short	0x0010
        /*0034*/ 	.byte	0x00, 0xf5, 0x21, 0x00


	//----- nvinfo : EIATTR_KPARAM_INFO
	.align		4
.L_13:
        /*0038*/ 	.byte	0x04, 0x17
        /*003a*/ 	.short	(.L_15 - .L_14)
.L_14:
        /*003c*/ 	.word	0x00000000
        /*0040*/ 	.short	0x0001
        /*0042*/ 	.short	0x0008
        /*0044*/ 	.byte	0x00, 0xf5, 0x21, 0x00


	//----- nvinfo : EIATTR_KPARAM_INFO
	.align		4
.L_15:
        /*0048*/ 	.byte	0x04, 0x17
        /*004a*/ 	.short	(.L_17 - .L_16)
.L_16:
        /*004c*/ 	.word	0x00000000
        /*0050*/ 	.short	0x0000
        /*0052*/ 	.short	0x0000
        /*0054*/ 	.byte	0x00, 0xf5, 0x21, 0x00


	//----- nvinfo : EIATTR_SPARSE_MMA_MASK
	.align		4
.L_17:
        /*0058*/ 	.byte	0x03, 0x50
        /*005a*/ 	.short	0x0000


	//----- nvinfo : EIATTR_MAXREG_COUNT
	.align		4
        /*005c*/ 	.byte	0x03, 0x1b
        /*005e*/ 	.short	0x00ff


	//----- nvinfo : EIATTR_MERCURY_ISA_VERSION
	.align		4
        /*0060*/ 	.byte	0x03, 0x5f
        /*0062*/ 	.short	0x0101


	//----- nvinfo : EIATTR_VRC_CTA_INIT_COUNT
	.align		4
        /*0064*/ 	.byte	0x02, 0x4a
	.zero		1
	.zero		1


	//----- nvinfo : EIATTR_EXIT_INSTR_OFFSETS
	.align		4
        /*0068*/ 	.byte	0x04, 0x1c
        /*006a*/ 	.short	(.L_19 - .L_18)


	//   ....[0]....
.L_18:
        /*006c*/ 	.word	0x00000080


	//   ....[1]....
        /*0070*/ 	.word	0x00000890


	//   ....[2]....
        /*0074*/ 	.word	0x00000cb0


	//   ....[3]....
        /*0078*/ 	.word	0x00000f10


	//   ....[4]....
        /*007c*/ 	.word	0x00001020


	//----- nvinfo : EIATTR_CBANK_PARAM_SIZE
	.align		4
.L_19:
        /*0080*/ 	.byte	0x03, 0x19
        /*0082*/ 	.short	0x0020


	//----- nvinfo : EIATTR_PARAM_CBANK
	.align		4
        /*0084*/ 	.byte	0x04, 0x0a
        /*0086*/ 	.short	(.L_21 - .L_20)
	.align		4
.L_20:
        /*0088*/ 	.word	index@(.nv.constant0._Z6MatAddPfS_S_ii)
        /*008c*/ 	.short	0x0380
        /*008e*/ 	.short	0x0020


	//----- nvinfo : EIATTR_SW_WAR
	.align		4
.L_21:
        /*0090*/ 	.byte	0x04, 0x36
        /*0092*/ 	.short	(.L_23 - .L_22)
.L_22:
        /*0094*/ 	.word	0x00000008
.L_23:


//--------------------- .nv.callgraph             --------------------------
	.section	.nv.callgraph,"",@"SHT_CUDA_CALLGRAPH"
	.align	4
	.sectionentsize	8
	.align		4
        /*0000*/ 	.word	0x00000000
	.align		4
        /*0004*/ 	.word	0xffffffff
	.align		4
        /*0008*/ 	.word	0x00000000
	.align		4
        /*000c*/ 	.word	0xfffffffe
	.align		4
        /*0010*/ 	.word	0x00000000
	.align		4
        /*0014*/ 	.word	0xfffffffd
	.align		4
        /*0018*/ 	.word	0x00000000
	.align		4
        /*001c*/ 	.word	0xfffffffc


//--------------------- .text._Z6MatAddPfS_S_ii   --------------------------
	.section	.text._Z6MatAddPfS_S_ii,"ax",@progbits
	.align	128
        .global         _Z6MatAddPfS_S_ii
        .type           _Z6MatAddPfS_S_ii,@function
        .size           _Z6MatAddPfS_S_ii,(.L_x_6 - _Z6MatAddPfS_S_ii)
        .other          _Z6MatAddPfS_S_ii,@"STO_CUDA_ENTRY STV_DEFAULT"
_Z6MatAddPfS_S_ii:
.text._Z6MatAddPfS_S_ii:
[----:B------:R-:W-:Y:S01]  /*0000*/  LDC R1, c[0x0][0x37c] ;  /* 0x0000df00ff017b82 */ /* 0x000fe20000000800 */
[----:B------:R-:W0:Y:S07]  /*0010*/  S2R R5, SR_TID.X ;  /* 0x0000000000057919 */ /* 0x000e2e0000002100 */
[----:B------:R-:W0:Y:S08]  /*0020*/  S2UR UR4, SR_CTAID.X ;  /* 0x00000000000479c3 */ /* 0x000e300000002500 */
[----:B------:R-:W0:Y:S08]  /*0030*/  LDC R0, c[0x0][0x360] ;  /* 0x0000d800ff007b82 */ /* 0x000e300000000800 */
[----:B------:R-:W1:Y:S01]  /*0040*/  LDC.64 R2, c[0x0][0x398] ;  /* 0x0000e600ff027b82 */ /* 0x000e620000000a00 */
[----:B0-----:R-:W-:Y:S01]  /*0050*/  IMAD R0, R0, UR4, R5 ;  /* 0x0000000400007c24 */ /* 0x001fe2000f8e0205 */
[----:B-1----:R-:W-:-:S04]  /*0060*/  ISETP.GE.AND P0, PT, R2, 0x1, PT ;  /* 0x000000010200780c */ /* 0x002fc80003f06270 */
[----:B------:R-:W-:-:S13]  /*0070*/  ISETP.GE.OR P0, PT, R0, R3, !P0 ;  /* 0x000000030000720c */ /* 0x000fda0004706670 */
[----:B------:R-:W-:Y:S05]  /*0080*/  @P0 EXIT ;  /* 0x000000000000094d */ /* 0x000fea0003800000 */
[C---:B------:R-:W-:Y:S01]  /*0090*/  ISETP.GE.U32.AND P1, PT, R2.reuse, 0x10, PT ;  /* 0x000000100200780c */ /* 0x040fe20003f26070 */
[----:B------:R-:W0:Y:S01]  /*00a0*/  LDCU.64 UR4, c[0x0][0x358] ;  /* 0x00006b00ff0477ac */ /* 0x000e220008000a00 */
[----:B------:R-:W-:Y:S01]  /*00b0*/  LOP3.LUT R7, R2, 0xf, RZ, 0xc0, !PT ;  /* 0x0000000f02077812 */ /* 0x000fe200078ec0ff */
[----:B------:R-:W-:-:S03]  /*00c0*/  HFMA2 R4, -RZ, RZ, 0, 0 ;  /* 0x00000000ff047431 */ /* 0x000fc600000001ff */
[----:B------:R-:W-:-:S07]  /*00d0*/  ISETP.NE.AND P0, PT, R7, RZ, PT ;  /* 0x000000ff0700720c */ /* 0x000fce0003f05270 */
[----:B------:R-:W-:Y:S06]  /*00e0*/  @!P1 BRA `(.L_x_0) ;  /* 0x0000000400e89947 */ /* 0x000fec0003800000 */
[----:B------:R-:W-:Y:S02]  /*00f0*/  LOP3.LUT R4, R2, 0x7ffffff0, RZ, 0xc0, !PT ;  /* 0x7ffffff002047812 */ /* 0x000fe400078ec0ff */
[----:B------:R-:W-:Y:S02]  /*0100*/  MOV R6, R0 ;  /* 0x0000000000067202 */ /* 0x000fe40000000f00 */
[----:B------:R-:W-:-:S07]  /*0110*/  IADD3 R5, PT, PT, -R4, RZ, RZ ;  /* 0x000000ff04057210 */ /* 0x000fce0007ffe1ff */
.L_x_1:
[----:B---3--:R-:W1:Y:S08]  /*0120*/  LDC.64 R16, c[0x0][0x380] ;  /* 0x0000e000ff107b82 */ /* 0x008e700000000a00 */
[----:B------:R-:W2:Y:S08]  /*0130*/  LDC.64 R18, c[0x0][0x388] ;  /* 0x0000e200ff127b82 */ /* 0x000eb00000000a00 */
[----:B------:R-:W3:Y:S01]  /*0140*/  LDC.64 R8, c[0x0][0x390] ;  /* 0x0000e400ff087b82 */ /* 0x000ee20000000a00 */
[----:B-1----:R-:W-:-:S05]  /*0150*/  IMAD.WIDE R16, R6, 0x4, R16 ;  /* 0x0000000406107825 */ /* 0x002fca00078e0210 */
[----:B0-----:R-:W4:Y:S01]  /*0160*/  LDG.E R10, desc[UR4][R16.64] ;  /* 0x00000004100a7981 */ /* 0x001f22000c1e1900 */
[----:B--2---:R-:W-:-:S05]  /*0170*/  IMAD.WIDE R18, R6, 0x4, R18 ;  /* 0x0000000406127825 */ /* 0x004fca00078e0212 */
[----:B------:R-:W4:Y:S01]  /*0180*/  LDG.E R11, desc[UR4][R18.64] ;  /* 0x00000004120b7981 */ /* 0x000f22000c1e1900 */
[----:B------:R-:W-:-:S04]  /*0190*/  IMAD.WIDE R12, R3, 0x4, R16 ;  /* 0x00000004030c7825 */ /* 0x000fc800078e0210 */
[----:B---3--:R-:W-:-:S04]  /*01a0*/  IMAD.WIDE R8, R6, 0x4, R8 ;  /* 0x0000000406087825 */ /* 0x008fc800078e0208 */
[----:B----4-:R-:W-:Y:S01]  /*01b0*/  FADD R23, R10, R11 ;  /* 0x0000000b0a177221 */ /* 0x010fe20000000000 */
[----:B------:R-:W-:-:S04]  /*01c0*/  IMAD.WIDE R10, R3, 0x4, R18 ;  /* 0x00000004030a7825 */ /* 0x000fc800078e0212 */
[----:B------:R0:W-:Y:S04]  /*01d0*/  STG.E desc[UR4][R8.64], R23 ;  /* 0x0000001708007986 */ /* 0x0001e8000c101904 */
[----:B------:R-:W2:Y:S04]  /*01e0*/  LDG.E R20, desc[UR4][R12.64] ;  /* 0x000000040c147981 */ /* 0x000ea8000c1e1900 */
[----:B------:R-:W2:Y:S01]  /*01f0*/  LDG.E R21, desc[UR4][R10.64] ;  /* 0x000000040a157981 */ /* 0x000ea2000c1e1900 */
[----:B------:R-:W-:-:S04]  /*0200*/  IMAD.WIDE R14, R3, 0x4, R8 ;  /* 0x00000004030e7825 */ /* 0x000fc800078e0208 */
[----:B------:R-:W-:-:S04]  /*0210*/  IMAD.WIDE R18, R3, 0x4, R12 ;  /* 0x0000000403127825 */ /* 0x000fc800078e020c */
[----:B------:R-:W-:-:S04]  /*0220*/  IMAD.WIDE R16, R3, 0x4, R10 ;  /* 0x0000000403107825 */ /* 0x000fc800078e020a */
[----:B--2---:R-:W-:-:S05]  /*0230*/  FADD R25, R20, R21 ;  /* 0x0000001514197221 */ /* 0x004fca0000000000 */
[----:B------:R1:W-:Y:S04]  /*0240*/  STG.E desc[UR4][R14.64], R25 ;  /* 0x000000190e007986 */ /* 0x0003e8000c101904 */
[----:B------:R-:W2:Y:S04]  /*0250*/  LDG.E R22, desc[UR4][R18.64] ;  /* 0x0000000412167981 */ /* 0x000ea8000c1e1900 */
[----:B------:R-:W2:Y:S01]  /*0260*/  LDG.E R27, desc[UR4][R16.64] ;  /* 0x00000004101b7981 */ /* 0x000ea2000c1e1900 */
[----:B------:R-:W-:-:S04]  /*0270*/  IMAD.WIDE R20, R3, 0x4, R14 ;  /* 0x0000000403147825 */ /* 0x000fc800078e020e */
[----:B------:R-:W-:-:S04]  /*0280*/  IMAD.WIDE R12, R3, 0x4, R18 ;  /* 0x00000004030c7825 */ /* 0x000fc800078e0212 */
[----:B0-----:R-:W-:-:S04]  /*0290*/  IMAD.WIDE R8, R3, 0x4, R16 ;  /* 0x0000000403087825 */ /* 0x001fc800078e0210 */
[----:B--2---:R-:W-:-:S05]  /*02a0*/  FADD R27, R22, R27 ;  /* 0x0000001b161b7221 */ /* 0x004fca0000000000 */
[----:B------:R0:W-:Y:S04]  /*02b0*/  STG.E desc[UR4][R20.64], R27 ;  /* 0x0000001b14007986 */ /* 0x0001e8000c101904 */
[----:B------:R-:W2:Y:S04]  /*02c0*/  LDG.E R22, desc[UR4][R12.64] ;  /* 0x000000040c167981 */ /* 0x000ea8000c1e1900 */
[----:B------:R-:W2:Y:S01]  /*02d0*/  LDG.E R23, desc[UR4][R8.64] ;  /* 0x0000000408177981 */ /* 0x000ea2000c1e1900 */
[----:B------:R-:W-:-:S04]  /*02e0*/  IMAD.WIDE R10, R3, 0x4, R20 ;  /* 0x00000004030a7825 */ /* 0x000fc800078e0214 */
[----:B------:R-:W-:-:S04]  /*02f0*/  IMAD.WIDE R18, R3, 0x4, R12 ;  /* 0x0000000403127825 */ /* 0x000fc800078e020c */
[----:B-1----:R-:W-:-:S04]  /*0300*/  IMAD.WIDE R14, R3, 0x4, R8 ;  /* 0x00000004030e7825 */ /* 0x002fc800078e0208 */
[----:B--2---:R-:W-:-:S05]  /*0310*/  FADD R23, R22, R23 ;  /* 0x0000001716177221 */ /* 0x004fca0000000000 */
        /* <DEDUP_REMOVED lines=8> */
[----:B------:R-:W3:Y:S04]  /*03a0*/  LDG.E R22, desc[UR4][R12.64] ;  /* 0x000000040c167981 */ /* 0x000ee8000c1e1900 */
[----:B0-----:R-:W3:Y:S01]  /*03b0*/  LDG.E R27, desc[UR4][R8.64] ;  /* 0x00000004081b7981 */ /* 0x001ee2000c1e1900 */
[----:B------:R-:W-:-:S04]  /*03c0*/  IMAD.WIDE R20, R3, 0x4, R16 ;  /* 0x0000000403147825 */ /* 0x000fc800078e0210 */
[----:B------:R-:W-:-:S04]  /*03d0*/  IMAD.WIDE R18, R3, 0x4, R12 ;  /* 0x0000000403127825 */ /* 0x000fc800078e020c */
[----:B-1----:R-:W-:-:S04]  /*03e0*/  IMAD.WIDE R10, R3, 0x4, R8 ;  /* 0x00000004030a7825 */ /* 0x002fc800078e0208 */
[----:B---3--:R-:W-:-:S05]  /*03f0*/  FADD R27, R22, R27 ;  /* 0x0000001b161b7221 */ /* 0x008fca0000000000 */
[----:B------:R0:W-:Y:S04]  /*0400*/  STG.E desc[UR4][R20.64], R27 ;  /* 0x0000001b14007986 */ /* 0x0001e8000c101904 */
[----:B------:R-:W3:Y:S04]  /*0410*/  LDG.E R22, desc[UR4][R18.64] ;  /* 0x0000000412167981 */ /* 0x000ee8000c1e1900 */
[----:B------:R-:W3:Y:S01]  /*0420*/  LDG.E R23, desc[UR4][R10.64] ;  /* 0x000000040a177981 */ /* 0x000ee2000c1e1900 */
[----:B------:R-:W-:-:S04]  /*0430*/  IMAD.WIDE R14, R3, 0x4, R20 ;  /* 0x00000004030e7825 */ /* 0x000fc800078e0214 */
[----:B------:R-:W-:-:S04]  /*0440*/  IMAD.WIDE R12, R3, 0x4, R18 ;  /* 0x00000004030c7825 */ /* 0x000fc800078e0212 */
[----:B------:R-:W-:-:S04]  /*0450*/  IMAD.WIDE R8, R3, 0x4, R10 ;  /* 0x0000000403087825 */ /* 0x000fc800078e020a */
[----:B---3--:R-:W-:-:S05]  /*0460*/  FADD R23, R22, R23 ;  /* 0x0000001716177221 */ /* 0x008fca0000000000 */
[----:B------:R1:W-:Y:S04]  /*0470*/  STG.E desc[UR4][R14.64], R23 ;  /* 0x000000170e007986 */ /* 0x0003e8000c101904 */
[----:B------:R-:W3:Y:S04]  /*0480*/  LDG.E R22, desc[UR4][R12.64] ;  /* 0x000000040c167981 */ /* 0x000ee8000c1e1900 */
[----:B--2---:R-:W3:Y:S01]  /*0490*/  LDG.E R25, desc[UR4][R8.64] ;  /* 0x0000000408197981 */ /* 0x004ee2000c1e1900 */
[----:B------:R-:W-:-:S04]  /*04a0*/  IMAD.WIDE R16, R3, 0x4, R14 ;  /* 0x0000000403107825 */ /* 0x000fc800078e020e */
[----:B------:R-:W-:-:S04]  /*04b0*/  IMAD.WIDE R18, R3, 0x4, R12 ;  /* 0x0000000403127825 */ /* 0x000fc800078e020c */
[----:B------:R-:W-:-:S04]  /*04c0*/  IMAD.WIDE R10, R3, 0x4, R8 ;  /* 0x00000004030a7825 */ /* 0x000fc800078e0208 */
[----:B---3--:R-:W-:-:S05]  /*04d0*/  FADD R25, R22, R25 ;  /* 0x0000001916197221 */ /* 0x008fca0000000000 */
[----:B------:R2:W-:Y:S04]  /*04e0*/  STG.E desc[UR4][R16.64], R25 ;  /* 0x0000001910007986 */ /* 0x0005e8000c101904 */
[----:B------:R-:W3:Y:S04]  /*04f0*/  LDG.E R22, desc[UR4][R18.64] ;  /* 0x0000000412167981 */ /* 0x000ee8000c1e1900 */
[----:B0-----:R-:W3:Y:S01]  /*0500*/  LDG.E R27, desc[UR4][R10.64] ;  /* 0x000000040a1b7981 */ /* 0x001ee2000c1e1900 */
[----:B------:R-:W-:-:S04]  /*0510*/  IMAD.WIDE R20, R3, 0x4, R16 ;  /* 0x0000000403147825 */ /* 0x000fc800078e0210 */
[----:B------:R-:W-:-:S04]  /*0520*/  IMAD.WIDE R12, R3, 0x4, R18 ;  /* 0x00000004030c7825 */ /* 0x000fc800078e0212 */
[----:B------:R-:W-:-:S04]  /*0530*/  IMAD.WIDE R8, R3, 0x4, R10 ;  /* 0x0000000403087825 */ /* 0x000fc800078e020a */
[----:B---3--:R-:W-:-:S05]  /*0540*/  FADD R27, R22, R27 ;  /* 0x0000001b161b7221 */ /* 0x008fca0000000000 */
[----:B------:R0:W-:Y:S04]  /*0550*/  STG.E desc[UR4][R20.64], R27 ;  /* 0x0000001b14007986 */ /* 0x0001e8000c101904 */
[----:B------:R-:W3:Y:S04]  /*0560*/  LDG.E R22, desc[UR4][R12.64] ;  /* 0x000000040c167981 */ /* 0x000ee8000c1e1900 */
[----:B-1----:R-:W3:Y:S01]  /*0570*/  LDG.E R23, desc[UR4][R8.64] ;  /* 0x0000000408177981 */ /* 0x002ee2000c1e1900 */
[----:B------:R-:W-:-:S04]  /*0580*/  IMAD.WIDE R14, R3, 0x4, R20 ;  /* 0x00000004030e7825 */ /* 0x000fc800078e0214 */
[----:B--2---:R-:W-:-:S04]  /*0590*/  IMAD.WIDE R16, R3, 0x4, R12 ;  /* 0x0000000403107825 */ /* 0x004fc800078e020c */
[----:B------:R-:W-:-:S04]  /*05a0*/  IMAD.WIDE R10, R3, 0x4, R8 ;  /* 0x00000004030a7825 */ /* 0x000fc800078e0208 */
[----:B---3--:R-:W-:-:S05]  /*05b0*/  FADD R23, R22, R23 ;  /* 0x0000001716177221 */ /* 0x008fca0000000000 */
        /* <DEDUP_REMOVED lines=11> */
[----:B-1----:R-:W-:-:S04]  /*0670*/  IMAD.WIDE R14, R3, 0x4, R12 ;  /* 0x00000004030e7825 */ /* 0x002fc800078e020c */
[----:B------:R-:W-:-:S04]  /*0680*/  IMAD.WIDE R10, R3, 0x4, R8 ;  /* 0x00000004030a7825 */ /* 0x000fc800078e0208 */
        /* <DEDUP_REMOVED lines=23> */
[----:B------:R-:W2:Y:S04]  /*0800*/  LDG.E R12, desc[UR4][R12.64] ;  /* 0x000000040c0c7981 */ /* 0x000ea8000c1e1900 */
[----:B------:R-:W2:Y:S01]  /*0810*/  LDG.E R9, desc[UR4][R8.64] ;  /* 0x0000000408097981 */ /* 0x000ea2000c1e1900 */
[----:B------:R-:W-:-:S04]  /*0820*/  IADD3 R5, PT, PT, R5, 0x10, RZ ;  /* 0x0000001005057810 */ /* 0x000fc80007ffe0ff */
[----:B------:R-:W-:Y:S01]  /*0830*/  ISETP.NE.AND P1, PT, R5, RZ, PT ;  /* 0x000000ff0500720c */ /* 0x000fe20003f25270 */
[C---:B-1----:R-:W-:Y:S01]  /*0840*/  IMAD.WIDE R16, R3.reuse, 0x4, R20 ;  /* 0x0000000403107825 */ /* 0x042fe200078e0214 */
[----:B------:R-:W-:-:S03]  /*0850*/  LEA R6, R3, R6, 0x4 ;  /* 0x0000000603067211 */ /* 0x000fc600078e20ff */
[----:B--2---:R-:W-:-:S05]  /*0860*/  FADD R19, R12, R9 ;  /* 0x000000090c137221 */ /* 0x004fca0000000000 */
[----:B------:R3:W-:Y:S03]  /*0870*/  STG.E desc[UR4][R16.64], R19 ;  /* 0x0000001310007986 */ /* 0x0007e6000c101904 */
[----:B------:R-:W-:Y:S05]  /*0880*/  @P1 BRA `(.L_x_1) ;  /* 0xfffffff800241947 */ /* 0x000fea000383ffff */
.L_x_0:
[----:B0-----:R-:W-:Y:S05]  /*0890*/  @!P0 EXIT ;  /* 0x000000000000894d */ /* 0x001fea0003800000 */
[----:B------:R-:W-:Y:S02]  /*08a0*/  ISETP.GE.U32.AND P0, PT, R7, 0x8, PT ;  /* 0x000000080700780c */ /* 0x000fe40003f06070 */
[----:B------:R-:W-:-:S04]  /*08b0*/  LOP3.LUT R5, R2, 0x7, RZ, 0xc0, !PT ;  /* 0x0000000702057812 */ /* 0x000fc800078ec0ff */
[----:B------:R-:W-:-:S07]  /*08c0*/  ISETP.NE.AND P1, PT, R5, RZ, PT ;  /* 0x000000ff0500720c */ /* 0x000fce0003f25270 */
[----:B------:R-:W-:Y:S06]  /*08d0*/  @!P0 BRA `(.L_x_2) ;  /* 0x0000000000f48947 */ /* 0x000fec0003800000 */
[----:B------:R-:W0:Y:S01]  /*08e0*/  LDC.64 R6, c[0x0][0x380] ;  /* 0x0000e000ff067b82 */ /* 0x000e220000000a00 */
[----:B------:R-:W-:-:S07]  /*08f0*/  IMAD R13, R4, R3, R0 ;  /* 0x00000003040d7224 */ /* 0x000fce00078e0200 */
[----:B------:R-:W1:Y:S08]  /*0900*/  LDC.64 R8, c[0x0][0x388] ;  /* 0x0000e200ff087b82 */ /* 0x000e700000000a00 */
[----:B------:R-:W2:Y:S01]  /*0910*/  LDC.64 R10, c[0x0][0x390] ;  /* 0x0000e400ff0a7b82 */ /* 0x000ea20000000a00 */
[----:B0-----:R-:W-:-:S05]  /*0920*/  IMAD.WIDE R6, R13, 0x4, R6 ;  /* 0x000000040d067825 */ /* 0x001fca00078e0206 */
[----:B------:R-:W3:Y:S01]  /*0930*/  LDG.E R12, desc[UR4][R6.64] ;  /* 0x00000004060c7981 */ /* 0x000ee2000c1e1900 */
[----:B-1----:R-:W-:-:S05]  /*0940*/  IMAD.WIDE R8, R13, 0x4, R8 ;  /* 0x000000040d087825 */ /* 0x002fca00078e0208 */
[----:B------:R-:W3:Y:S01]  /*0950*/  LDG.E R15, desc[UR4][R8.64] ;  /* 0x00000004080f7981 */ /* 0x000ee2000c1e1900 */
[----:B--2---:R-:W-:-:S04]  /*0960*/  IMAD.WIDE R10, R13, 0x4, R10 ;  /* 0x000000040d0a7825 */ /* 0x004fc800078e020a */
[----:B---3--:R-:W-:Y:S01]  /*0970*/  FADD R21, R12, R15 ;  /* 0x0000000f0c157221 */ /* 0x008fe20000000000 */
[----:B------:R-:W-:-:S04]  /*0980*/  IMAD.WIDE R12, R3, 0x4, R6 ;  /* 0x00000004030c7825 */ /* 0x000fc800078e0206 */
[C---:B------:R-:W-:Y:S01]  /*0990*/  IMAD.WIDE R14, R3.reuse, 0x4, R8 ;  /* 0x00000004030e7825 */ /* 0x040fe200078e0208 */
        /* <DEDUP_REMOVED lines=11> */
[----:B0-----:R-:W-:-:S04]  /*0a50*/  IMAD.WIDE R10, R3, 0x4, R6 ;  /* 0x00000004030a7825 */ /* 0x001fc800078e0206 */
[----:B------:R-:W-:-:S04]  /*0a60*/  IMAD.WIDE R12, R3, 0x4, R8 ;  /* 0x00000004030c7825 */ /* 0x000fc800078e0208 */
        /* <DEDUP_REMOVED lines=10> */
[----:B-1----:R-:W3:Y:S01]  /*0b10*/  LDG.E R23, desc[UR4][R8.64] ;  /* 0x0000000408177981 */ /* 0x002ee2000c1e1900 */
        /* <DEDUP_REMOVED lines=19> */
[----:B------:R-:W0:Y:S04]  /*0c50*/  LDG.E R10, desc[UR4][R10.64] ;  /* 0x000000040a0a7981 */ /* 0x000e28000c1e1900 */
[----:B------:R-:W0:Y:S01]  /*0c60*/  LDG.E R13, desc[UR4][R12.64] ;  /* 0x000000040c0d7981 */ /* 0x000e22000c1e1900 */
[----:B-1----:R-:W-:Y:S01]  /*0c70*/  IMAD.WIDE R16, R3, 0x4, R14 ;  /* 0x0000000403107825 */ /* 0x002fe200078e020e */
[----:B------:R-:W-:-:S03]  /*0c80*/  IADD3 R4, PT, PT, R4, 0x8, RZ ;  /* 0x0000000804047810 */ /* 0x000fc60007ffe0ff */
[----:B0-----:R-:W-:-:S05]  /*0c90*/  FADD R19, R10, R13 ;  /* 0x0000000d0a137221 */ /* 0x001fca0000000000 */
[----:B------:R2:W-:Y:S02]  /*0ca0*/  STG.E desc[UR4][R16.64], R19 ;  /* 0x0000001310007986 */ /* 0x0005e4000c101904 */
.L_x_2:
[----:B------:R-:W-:Y:S05]  /*0cb0*/  @!P1 EXIT ;  /* 0x000000000000994d */ /* 0x000fea0003800000 */
[----:B------:R-:W-:Y:S02]  /*0cc0*/  ISETP.GE.U32.AND P0, PT, R5, 0x4, PT ;  /* 0x000000040500780c */ /* 0x000fe40003f06070 */
[----:B------:R-:W-:-:S04]  /*0cd0*/  LOP3.LUT R2, R2, 0x3, RZ, 0xc0, !PT ;  /* 0x0000000302027812 */ /* 0x000fc800078ec0ff */
[----:B------:R-:W-:-:S07]  /*0ce0*/  ISETP.NE.AND P1, PT, R2, RZ, PT ;  /* 0x000000ff0200720c */ /* 0x000fce0003f25270 */
[----:B------:R-:W-:Y:S06]  /*0cf0*/  @!P0 BRA `(.L_x_3) ;  /* 0x0000000000848947 */ /* 0x000fec0003800000 */
[----:B------:R-:W0:Y:S01]  /*0d00*/  LDC.64 R6, c[0x0][0x380] ;  /* 0x0000e000ff067b82 */ /* 0x000e220000000a00 */
[----:B------:R-:W-:-:S07]  /*0d10*/  IMAD R13, R4, R3, R0 ;  /* 0x00000003040d7224 */ /* 0x000fce00078e0200 */
[----:B------:R-:W1:Y:S08]  /*0d20*/  LDC.64 R8, c[0x0][0x388] ;  /* 0x0000e200ff087b82 */ /* 0x000e700000000a00 */
[----:B------:R-:W4:Y:S01]  /*0d30*/  LDC.64 R10, c[0x0][0x390] ;  /* 0x0000e400ff0a7b82 */ /* 0x000f220000000a00 */
[----:B0-----:R-:W-:-:S05]  /*0d40*/  IMAD.WIDE R6, R13, 0x4, R6 ;  /* 0x000000040d067825 */ /* 0x001fca00078e0206 */
[----:B------:R-:W5:Y:S01]  /*0d50*/  LDG.E R5, desc[UR4][R6.64] ;  /* 0x0000000406057981 */ /* 0x000f62000c1e1900 */
[----:B-1----:R-:W-:-:S05]  /*0d60*/  IMAD.WIDE R8, R13, 0x4, R8 ;  /* 0x000000040d087825 */ /* 0x002fca00078e0208 */
[----:B------:R-:W5:Y:S01]  /*0d70*/  LDG.E R12, desc[UR4][R8.64] ;  /* 0x00000004080c7981 */ /* 0x000f62000c1e1900 */
[----:B--2---:R-:W-:-:S04]  /*0d80*/  IMAD.WIDE R14, R3, 0x4, R8 ;  /* 0x00000004030e7825 */ /* 0x004fc800078e0208 */
[----:B----4-:R-:W-:-:S04]  /*0d90*/  IMAD.WIDE R10, R13, 0x4, R10 ;  /* 0x000000040d0a7825 */ /* 0x010fc800078e020a */
[----:B-----5:R-:W-:Y:S01]  /*0da0*/  FADD R5, R5, R12 ;  /* 0x0000000c05057221 */ /* 0x020fe20000000000 */
[----:B------:R-:W-:-:S04]  /*0db0*/  IMAD.WIDE R12, R3, 0x4, R6 ;  /* 0x00000004030c7825 */ /* 0x000fc800078e0206 */
[----:B------:R0:W-:Y:S04]  /*0dc0*/  STG.E desc[UR4][R10.64], R5 ;  /* 0x000000050a007986 */ /* 0x0001e8000c101904 */
[----:B------:R-:W2:Y:S04]  /*0dd0*/  LDG.E R18, desc[UR4][R12.64] ;  /* 0x000000040c127981 */ /* 0x000ea8000c1e1900 */
[----:B---3--:R-:W2:Y:S01]  /*0de0*/  LDG.E R19, desc[UR4][R14.64] ;  /* 0x000000040e137981 */ /* 0x008ea2000c1e1900 */
        /* <DEDUP_REMOVED lines=14> */
[----:B------:R-:W-:Y:S01]  /*0ed0*/  IMAD.WIDE R14, R3, 0x4, R18 ;  /* 0x00000004030e7825 */ /* 0x000fe200078e0212 */
[----:B------:R-:W-:-:S03]  /*0ee0*/  IADD3 R4, PT, PT, R4, 0x4, RZ ;  /* 0x0000000404047810 */ /* 0x000fc60007ffe0ff */
[----:B--2---:R-:W-:-:S05]  /*0ef0*/  FADD R5, R10, R13 ;  /* 0x0000000d0a057221 */ /* 0x004fca0000000000 */
[----:B------:R1:W-:Y:S02]  /*0f00*/  STG.E desc[UR4][R14.64], R5 ;  /* 0x000000050e007986 */ /* 0x0003e4000c101904 */
.L_x_3:
[----:B------:R-:W-:Y:S05]  /*0f10*/  @!P1 EXIT ;  /* 0x000000000000994d */ /* 0x000fea0003800000 */
[----:B------:R-:W0:Y:S01]  /*0f20*/  LDC.64 R6, c[0x0][0x390] ;  /* 0x0000e400ff067b82 */ /* 0x000e220000000a00 */
[----:B-123--:R-:W-:Y:S01]  /*0f30*/  IMAD R17, R4, R3, R0 ;  /* 0x0000000304117224 */ /* 0x00efe200078e0200 */
[----:B------:R-:W-:-:S06]  /*0f40*/  IADD3 R2, PT, PT, -R2, RZ, RZ ;  /* 0x000000ff02027210 */ /* 0x000fcc0007ffe1ff */
[----:B------:R-:W1:Y:S08]  /*0f50*/  LDC.64 R8, c[0x0][0x380] ;  /* 0x0000e000ff087b82 */ /* 0x000e700000000a00 */
[----:B------:R-:W2:Y:S02]  /*0f60*/  LDC.64 R10, c[0x0][0x388] ;  /* 0x0000e200ff0a7b82 */ /* 0x000ea40000000a00 */
.L_x_4:
[----:B-1----:R-:W-:-:S04]  /*0f70*/  IMAD.WIDE R4, R17, 0x4, R8 ;  /* 0x0000000411047825 */ /* 0x002fc800078e0208 */
[C---:B--2---:R-:W-:Y:S02]  /*0f80*/  IMAD.WIDE R12, R17.reuse, 0x4, R10 ;  /* 0x00000004110c7825 */ /* 0x044fe400078e020a */
[----:B------:R-:W2:Y:S04]  /*0f90*/  LDG.E R4, desc[UR4][R4.64] ;  /* 0x0000000404047981 */ /* 0x000ea8000c1e1900 */
[----:B------:R-:W2:Y:S01]  /*0fa0*/  LDG.E R13, desc[UR4][R12.64] ;  /* 0x000000040c0d7981 */ /* 0x000ea2000c1e1900 */
[----:B------:R-:W-:Y:S01]  /*0fb0*/  IADD3 R2, PT, PT, R2, 0x1, RZ ;  /* 0x0000000102027810 */ /* 0x000fe20007ffe0ff */
[C---:B0--3--:R-:W-:Y:S01]  /*0fc0*/  IMAD.WIDE R14, R17.reuse, 0x4, R6 ;  /* 0x00000004110e7825 */ /* 0x049fe200078e0206 */
[----:B------:R-:W-:Y:S02]  /*0fd0*/  IADD3 R17, PT, PT, R17, R3, RZ ;  /* 0x0000000311117210 */ /* 0x000fe40007ffe0ff */
[----:B------:R-:W-:Y:S01]  /*0fe0*/  ISETP.NE.AND P0, PT, R2, RZ, PT ;  /* 0x000000ff0200720c */ /* 0x000fe20003f05270 */
[----:B--2---:R-:W-:-:S05]  /*0ff0*/  FADD R19, R4, R13 ;  /* 0x0000000d04137221 */ /* 0x004fca0000000000 */
[----:B------:R3:W-:Y:S07]  /*1000*/  STG.E desc[UR4][R14.64], R19 ;  /* 0x000000130e007986 */ /* 0x0007ee000c101904 */
[----:B------:R-:W-:Y:S05]  /*1010*/  @P0 BRA `(.L_x_4) ;  /* 0xfffffffc00d40947 */ /* 0x000fea000383ffff */
[----:B------:R-:W-:Y:S05]  /*1020*/  EXIT ;  /* 0x000000000000794d */ /* 0x000fea0003800000 */
.L_x_5:
[----:B------:R-:W-:-:S00]  /*1030*/  BRA `(.L_x_5) ;  /* 0xfffffffc00fc7947 */ /* 0x000fc0000383ffff */
[----:B------:R-:W-:-:S00]  /*1040*/  NOP ;  /* 0x0000000000007918 */ /* 0x000fc00000000000 */
        /* <DEDUP_REMOVED lines=11> */
.L_x_6:


//--------------------- .nv.shared.reserved.0     --------------------------
	.section	.nv.shared.reserved.0,"aw",@nobits
	.weak		__nv_reservedSMEM_offset_0_alias
	.size		__nv_reservedSMEM_offset_0_alias, 0, 64
	.other		__nv_reservedSMEM_offset_0_alias,@"STO_CUDA_RESERVED_SHARED STV_DEFAULT"
__nv_reservedSMEM_offset_0_alias:
	.zero		0
	.zero		64


//--------------------- .nv.constant0._Z6MatAddPfS_S_ii --------------------------
	.section	.nv.constant0._Z6MatAddPfS_S_ii,"a",@progbits
	.sectionflags	@""
	.align	4
.nv.constant0._Z6MatAddPfS_S_ii:
	.zero		928


//--------------------- SYMBOLS --------------------------

	.type		.nv.reservedSmem.offset0,@object
	.size		.nv.reservedSmem.offset0,0x4
